//
// Generated by NVIDIA NVVM Compiler
//
// Compiler Build ID: CL-36424714
// Cuda compilation tools, release 13.0, V13.0.88
// Based on NVVM 20.0.0
//

.version 9.0
.target sm_100
.address_size 64

	// .globl	RGB2NV12

.visible .entry RGB2NV12(
	.param .u64 .ptr .align 1 RGB2NV12_param_0,
	.param .u64 .ptr .align 1 RGB2NV12_param_1,
	.param .u32 RGB2NV12_param_2,
	.param .u32 RGB2NV12_param_3,
	.param .u32 RGB2NV12_param_4,
	.param .u32 RGB2NV12_param_5
)
{
	.reg .pred 	%p<4>;
	.reg .b16 	%rs<56>;
	.reg .b32 	%r<60>;
	.reg .b32 	%f<107>;
	.reg .b64 	%rd<26>;

	ld.param.u32 	%r6, [RGB2NV12_param_2];
	ld.param.u32 	%r7, [RGB2NV12_param_3];
	mov.u32 	%r8, %ctaid.x;
	mov.u32 	%r9, %ntid.x;
	mov.u32 	%r10, %tid.x;
	mad.lo.s32 	%r1, %r8, %r9, %r10;
	mov.u32 	%r11, %ctaid.y;
	mov.u32 	%r12, %ntid.y;
	mov.u32 	%r13, %tid.y;
	mad.lo.s32 	%r14, %r11, %r12, %r13;
	setp.ge.s32 	%p1, %r1, %r6;
	setp.ge.s32 	%p2, %r14, %r7;
	or.pred  	%p3, %p1, %p2;
	@%p3 bra 	$L__BB0_2;
	ld.param.u32 	%r59, [RGB2NV12_param_5];
	ld.param.u32 	%r58, [RGB2NV12_param_4];
	ld.param.u64 	%rd25, [RGB2NV12_param_1];
	ld.param.u64 	%rd24, [RGB2NV12_param_0];
	cvta.to.global.u64 	%rd3, %rd24;
	cvta.to.global.u64 	%rd4, %rd25;
	shl.b32 	%r15, %r14, 1;
	mul.lo.s32 	%r16, %r58, %r15;
	cvt.s64.s32 	%rd5, %r16;
	mul.lo.s32 	%r17, %r1, 6;
	cvt.s64.s32 	%rd6, %r17;
	add.s64 	%rd7, %rd5, %rd6;
	add.s64 	%rd8, %rd3, %rd7;
	add.s32 	%r18, %r17, 3;
	cvt.s64.s32 	%rd9, %r18;
	add.s64 	%rd10, %rd5, %rd9;
	add.s64 	%rd11, %rd3, %rd10;
	cvt.s64.s32 	%rd12, %r58;
	add.s64 	%rd13, %rd8, %rd12;
	add.s64 	%rd14, %rd11, %rd12;
	mul.lo.s32 	%r19, %r59, %r15;
	cvt.s64.s32 	%rd15, %r19;
	add.s64 	%rd16, %rd4, %rd15;
	ld.global.u8 	%rs1, [%rd8];
	cvt.rn.f32.u16 	%f1, %rs1;
	mul.f32 	%f2, %f1, 0fBDCC9D9D;
	ld.global.u8 	%rs2, [%rd8+1];
	cvt.rn.f32.u16 	%f3, %rs2;
	mul.f32 	%f4, %f3, 0f3EAC13FD;
	sub.f32 	%f5, %f2, %f4;
	ld.global.u8 	%rs3, [%rd8+2];
	cvt.rn.f32.u16 	%f6, %rs3;
	fma.rn.f32 	%f7, %f6, 0f3EDF3B64, %f5;
	add.f32 	%f8, %f7, 0f43000000;
	cvt.rzi.u32.f32 	%r20, %f8;
	cvt.u16.u32 	%rs4, %r20;
	and.b16  	%rs5, %rs4, 255;
	mul.f32 	%f9, %f1, 0f3F1D2F1B;
	mul.f32 	%f10, %f3, 0f3F0F0111;
	sub.f32 	%f11, %f9, %f10;
	mul.f32 	%f12, %f6, 0f3D66F933;
	sub.f32 	%f13, %f11, %f12;
	add.f32 	%f14, %f13, 0f43000000;
	cvt.rzi.u32.f32 	%r21, %f14;
	cvt.u16.u32 	%rs6, %r21;
	and.b16  	%rs7, %rs6, 255;
	cvt.u32.u16 	%r22, %rs1;
	cvt.u32.u16 	%r23, %rs2;
	add.s32 	%r24, %r23, %r22;
	cvt.u32.u16 	%r25, %rs3;
	add.s32 	%r26, %r24, %r25;
	cvt.rn.f32.u32 	%f15, %r26;
	div.rn.f32 	%f16, %f15, 0f405F7CEE;
	add.f32 	%f17, %f16, 0f42D0AD91;
	cvt.rn.f32.u16 	%f18, %rs5;
	mul.f32 	%f19, %f18, 0f3EE45A1D;
	sub.f32 	%f20, %f17, %f19;
	cvt.rn.f32.u16 	%f21, %rs7;
	mul.f32 	%f22, %f21, 0f3E656042;
	sub.f32 	%f23, %f20, %f22;
	cvt.rzi.u32.f32 	%r27, %f23;
	shl.b32 	%r28, %r1, 1;
	cvt.s64.s32 	%rd17, %r28;
	add.s64 	%rd18, %rd16, %rd17;
	st.global.u8 	[%rd18], %r27;
	ld.global.u8 	%rs8, [%rd11];
	cvt.rn.f32.u16 	%f24, %rs8;
	mul.f32 	%f25, %f24, 0fBDCC9D9D;
	ld.global.u8 	%rs9, [%rd11+1];
	cvt.rn.f32.u16 	%f26, %rs9;
	mul.f32 	%f27, %f26, 0f3EAC13FD;
	sub.f32 	%f28, %f25, %f27;
	ld.global.u8 	%rs10, [%rd11+2];
	cvt.rn.f32.u16 	%f29, %rs10;
	fma.rn.f32 	%f30, %f29, 0f3EDF3B64, %f28;
	add.f32 	%f31, %f30, 0f43000000;
	cvt.rzi.u32.f32 	%r29, %f31;
	cvt.u16.u32 	%rs11, %r29;
	and.b16  	%rs12, %rs11, 255;
	mul.f32 	%f32, %f24, 0f3F1D2F1B;
	mul.f32 	%f33, %f26, 0f3F0F0111;
	sub.f32 	%f34, %f32, %f33;
	mul.f32 	%f35, %f29, 0f3D66F933;
	sub.f32 	%f36, %f34, %f35;
	add.f32 	%f37, %f36, 0f43000000;
	cvt.rzi.u32.f32 	%r30, %f37;
	cvt.u16.u32 	%rs13, %r30;
	and.b16  	%rs14, %rs13, 255;
	cvt.u32.u16 	%r31, %rs8;
	cvt.u32.u16 	%r32, %rs9;
	add.s32 	%r33, %r32, %r31;
	cvt.u32.u16 	%r34, %rs10;
	add.s32 	%r35, %r33, %r34;
	cvt.rn.f32.u32 	%f38, %r35;
	div.rn.f32 	%f39, %f38, 0f405F7CEE;
	add.f32 	%f40, %f39, 0f42D0AD91;
	cvt.rn.f32.u16 	%f41, %rs12;
	mul.f32 	%f42, %f41, 0f3EE45A1D;
	sub.f32 	%f43, %f40, %f42;
	cvt.rn.f32.u16 	%f44, %rs14;
	mul.f32 	%f45, %f44, 0f3E656042;
	sub.f32 	%f46, %f43, %f45;
	cvt.rzi.u32.f32 	%r36, %f46;
	st.global.u8 	[%rd18+1], %r36;
	cvt.s64.s32 	%rd19, %r59;
	ld.global.u8 	%rs15, [%rd13];
	cvt.rn.f32.u16 	%f47, %rs15;
	mul.f32 	%f48, %f47, 0fBDCC9D9D;
	ld.global.u8 	%rs16, [%rd13+1];
	cvt.rn.f32.u16 	%f49, %rs16;
	mul.f32 	%f50, %f49, 0f3EAC13FD;
	sub.f32 	%f51, %f48, %f50;
	ld.global.u8 	%rs17, [%rd13+2];
	cvt.rn.f32.u16 	%f52, %rs17;
	fma.rn.f32 	%f53, %f52, 0f3EDF3B64, %f51;
	add.f32 	%f54, %f53, 0f43000000;
	cvt.rzi.u32.f32 	%r37, %f54;
	cvt.u16.u32 	%rs18, %r37;
	and.b16  	%rs19, %rs18, 255;
	mul.f32 	%f55, %f47, 0f3F1D2F1B;
	mul.f32 	%f56, %f49, 0f3F0F0111;
	sub.f32 	%f57, %f55, %f56;
	mul.f32 	%f58, %f52, 0f3D66F933;
	sub.f32 	%f59, %f57, %f58;
	add.f32 	%f60, %f59, 0f43000000;
	cvt.rzi.u32.f32 	%r38, %f60;
	cvt.u16.u32 	%rs20, %r38;
	and.b16  	%rs21, %rs20, 255;
	cvt.u32.u16 	%r39, %rs15;
	cvt.u32.u16 	%r40, %rs16;
	add.s32 	%r41, %r40, %r39;
	cvt.u32.u16 	%r42, %rs17;
	add.s32 	%r43, %r41, %r42;
	cvt.rn.f32.u32 	%f61, %r43;
	div.rn.f32 	%f62, %f61, 0f405F7CEE;
	add.f32 	%f63, %f62, 0f42D0AD91;
	cvt.rn.f32.u16 	%f64, %rs19;
	mul.f32 	%f65, %f64, 0f3EE45A1D;
	sub.f32 	%f66, %f63, %f65;
	cvt.rn.f32.u16 	%f67, %rs21;
	mul.f32 	%f68, %f67, 0f3E656042;
	sub.f32 	%f69, %f66, %f68;
	cvt.rzi.u32.f32 	%r44, %f69;
	add.s64 	%rd20, %rd18, %rd19;
	st.global.u8 	[%rd20], %r44;
	ld.global.u8 	%rs22, [%rd14];
	cvt.rn.f32.u16 	%f70, %rs22;
	mul.f32 	%f71, %f70, 0fBDCC9D9D;
	ld.global.u8 	%rs23, [%rd14+1];
	cvt.rn.f32.u16 	%f72, %rs23;
	mul.f32 	%f73, %f72, 0f3EAC13FD;
	sub.f32 	%f74, %f71, %f73;
	ld.global.u8 	%rs24, [%rd14+2];
	cvt.rn.f32.u16 	%f75, %rs24;
	fma.rn.f32 	%f76, %f75, 0f3EDF3B64, %f74;
	add.f32 	%f77, %f76, 0f43000000;
	cvt.rzi.u32.f32 	%r45, %f77;
	cvt.u16.u32 	%rs25, %r45;
	and.b16  	%rs26, %rs25, 255;
	mul.f32 	%f78, %f70, 0f3F1D2F1B;
	mul.f32 	%f79, %f72, 0f3F0F0111;
	sub.f32 	%f80, %f78, %f79;
	mul.f32 	%f81, %f75, 0f3D66F933;
	sub.f32 	%f82, %f80, %f81;
	add.f32 	%f83, %f82, 0f43000000;
	cvt.rzi.u32.f32 	%r46, %f83;
	cvt.u16.u32 	%rs27, %r46;
	and.b16  	%rs28, %rs27, 255;
	cvt.u32.u16 	%r47, %rs22;
	cvt.u32.u16 	%r48, %rs23;
	add.s32 	%r49, %r48, %r47;
	cvt.u32.u16 	%r50, %rs24;
	add.s32 	%r51, %r49, %r50;
	cvt.rn.f32.u32 	%f84, %r51;
	div.rn.f32 	%f85, %f84, 0f405F7CEE;
	add.f32 	%f86, %f85, 0f42D0AD91;
	cvt.rn.f32.u16 	%f87, %rs26;
	mul.f32 	%f88, %f87, 0f3EE45A1D;
	sub.f32 	%f89, %f86, %f88;
	cvt.rn.f32.u16 	%f90, %rs28;
	mul.f32 	%f91, %f90, 0f3E656042;
	sub.f32 	%f92, %f89, %f91;
	cvt.rzi.u32.f32 	%r52, %f92;
	st.global.u8 	[%rd20+1], %r52;
	ld.global.u8 	%rs29, [%rd8];
	ld.global.u8 	%rs30, [%rd11];
	add.s16 	%rs31, %rs30, %rs29;
	ld.global.u8 	%rs32, [%rd13];
	add.s16 	%rs33, %rs31, %rs32;
	ld.global.u8 	%rs34, [%rd14];
	add.s16 	%rs35, %rs33, %rs34;
	shr.u16 	%rs36, %rs35, 2;
	and.b16  	%rs37, %rs36, 255;
	ld.global.u8 	%rs38, [%rd8+1];
	ld.global.u8 	%rs39, [%rd11+1];
	add.s16 	%rs40, %rs39, %rs38;
	ld.global.u8 	%rs41, [%rd13+1];
	add.s16 	%rs42, %rs40, %rs41;
	ld.global.u8 	%rs43, [%rd14+1];
	add.s16 	%rs44, %rs42, %rs43;
	shr.u16 	%rs45, %rs44, 2;
	and.b16  	%rs46, %rs45, 255;
	ld.global.u8 	%rs47, [%rd8+2];
	ld.global.u8 	%rs48, [%rd11+2];
	add.s16 	%rs49, %rs48, %rs47;
	ld.global.u8 	%rs50, [%rd13+2];
	add.s16 	%rs51, %rs49, %rs50;
	ld.global.u8 	%rs52, [%rd14+2];
	add.s16 	%rs53, %rs51, %rs52;
	shr.u16 	%rs54, %rs53, 2;
	and.b16  	%rs55, %rs54, 255;
	shl.b32 	%r53, %r7, 1;
	add.s32 	%r54, %r53, %r14;
	mul.lo.s32 	%r55, %r54, %r59;
	cvt.s64.s32 	%rd21, %r55;
	cvt.rn.f32.u16 	%f93, %rs37;
	mul.f32 	%f94, %f93, 0fBDCC9D9D;
	cvt.rn.f32.u16 	%f95, %rs46;
	mul.f32 	%f96, %f95, 0f3EAC13FD;
	sub.f32 	%f97, %f94, %f96;
	cvt.rn.f32.u16 	%f98, %rs55;
	fma.rn.f32 	%f99, %f98, 0f3EDF3B64, %f97;
	add.f32 	%f100, %f99, 0f43000000;
	cvt.rzi.u32.f32 	%r56, %f100;
	add.s64 	%rd22, %rd21, %rd17;
	add.s64 	%rd23, %rd4, %rd22;
	st.global.u8 	[%rd23], %r56;
	mul.f32 	%f101, %f93, 0f3F1D2F1B;
	mul.f32 	%f102, %f95, 0f3F0F0111;
	sub.f32 	%f103, %f101, %f102;
	mul.f32 	%f104, %f98, 0f3D66F933;
	sub.f32 	%f105, %f103, %f104;
	add.f32 	%f106, %f105, 0f43000000;
	cvt.rzi.u32.f32 	%r57, %f106;
	st.global.u8 	[%rd23+1], %r57;
$L__BB0_2:
	ret;

}


// ===== COMPILED SASS (sm_100) =====

	.target	sm_100

	.elftype	@"ET_EXEC"


//--------------------- .note.nv.tkinfo           --------------------------
	.section	.note.nv.tkinfo,"",@"SHT_NOTE"
	.sectionflags	@"SHF_NOTE_NV_TKINFO"
	.tkinfo
        /*0018*/ 	.word	0x00000002
        /*0030*/ 	.string	""
        /*0030*/ 	.string	"ptxas"
        /*0030*/ 	.string	"Cuda compilation tools, release 13.0, V13.0.88"
        /*0030*/ 	.string	"Build cuda_13.0.r13.0/compiler.36424714_0"
        /*0030*/ 	.string	"-arch sm_100 -m 64 "



//--------------------- .note.nv.cuinfo           --------------------------
	.section	.note.nv.cuinfo,"",@"SHT_NOTE"
	.sectionflags	@"SHF_NOTE_NV_CUINFO"
        /*0018*/ 	.short	0x0002
        /*001a*/ 	.short	0x0064
        /*001c*/ 	.short	0x0082
	.zero		2


//--------------------- .nv.info                  --------------------------
	.section	.nv.info,"",@"SHT_CUDA_INFO"
	.align	4


	//----- nvinfo : EIATTR_REGCOUNT
	.align		4
        /*0000*/ 	.byte	0x04, 0x2f
        /*0002*/ 	.short	(.L_1 - .L_0)
	.align		4
.L_0:
        /*0004*/ 	.word	index@(RGB2NV12)
        /*0008*/ 	.word	0x00000020


	//----- nvinfo : EIATTR_FRAME_SIZE
	.align		4
.L_1:
        /*000c*/ 	.byte	0x04, 0x11
        /*000e*/ 	.short	(.L_3 - .L_2)
	.align		4
.L_2:
        /*0010*/ 	.word	index@($__internal_0_$__cuda_sm3x_div_rn_noftz_f32_slowpath)
        /*0014*/ 	.word	0x00000000


	//----- nvinfo : EIATTR_FRAME_SIZE
	.align		4
.L_3:
        /*0018*/ 	.byte	0x04, 0x11
        /*001a*/ 	.short	(.L_5 - .L_4)
	.align		4
.L_4:
        /*001c*/ 	.word	index@(RGB2NV12)
        /*0020*/ 	.word	0x00000000


	//----- nvinfo : EIATTR_MIN_STACK_SIZE
	.align		4
.L_5:
        /*0024*/ 	.byte	0x04, 0x12
        /*0026*/ 	.short	(.L_7 - .L_6)
	.align		4
.L_6:
        /*0028*/ 	.word	index@(RGB2NV12)
        /*002c*/ 	.word	0x00000000
.L_7:


//--------------------- .nv.compat                --------------------------
	.section	.nv.compat,"",@"SHT_CUDA_COMPAT_INFO"
	.align	4
        /*0000*/ 	.byte	0x02, 0x09, 0x00, 0x00, 0x02, 0x02, 0x01, 0x00, 0x02, 0x05, 0x05, 0x00, 0x03, 0x07, 0x01, 0x01
        /*0010*/ 	.byte	0x02, 0x03, 0x00, 0x00, 0x02, 0x06, 0x01, 0x00, 0x04, 0x0b, 0x08, 0x00, 0x01, 0x00, 0x00, 0x00
        /*0020*/ 	.byte	0x00, 0x00, 0x00, 0x00


//--------------------- .nv.info.RGB2NV12         --------------------------
	.section	.nv.info.RGB2NV12,"",@"SHT_CUDA_INFO"
	.sectionflags	@""
	.align	4


	//----- nvinfo : EIATTR_CUDA_API_VERSION
	.align		4
        /*0000*/ 	.byte	0x04, 0x37
        /*0002*/ 	.short	(.L_9 - .L_8)
.L_8:
        /*0004*/ 	.word	0x00000082


	//----- nvinfo : EIATTR_KPARAM_INFO
	.align		4
.L_9:
        /*0008*/ 	.byte	0x04, 0x17
        /*000a*/ 	.short	(.L_11 - .L_10)
.L_10:
        /*000c*/ 	.word	0x00000000
        /*0010*/ 	.short	0x0005
        /*0012*/ 	.short	0x001c
        /*0014*/ 	.byte	0x00, 0xf0, 0x11, 0x00


	//----- nvinfo : EIATTR_KPARAM_INFO
	.align		4
.L_11:
        /*0018*/ 	.byte	0x04, 0x17
        /*001a*/ 	.short	(.L_13 - .L_12)
.L_12:
        /*001c*/ 	.word	0x00000000
        /*0020*/ 	.short	0x0004
        /*0022*/ 	.short	0x0018
        /*0024*/ 	.byte	0x00, 0xf0, 0x11, 0x00


	//----- nvinfo : EIATTR_KPARAM_INFO
	.align		4
.L_13:
        /*0028*/ 	.byte	0x04, 0x17
        /*002a*/ 	.short	(.L_15 - .L_14)
.L_14:
        /*002c*/ 	.word	0x00000000
        /*0030*/ 	.short	0x0003
        /*0032*/ 	.short	0x0014
        /*0034*/ 	.byte	0x00, 0xf0, 0x11, 0x00


	//----- nvinfo : EIATTR_KPARAM_INFO
	.align		4
.L_15:
        /*0038*/ 	.byte	0x04, 0x17
        /*003a*/ 	.short	(.L_17 - .L_16)
.L_16:
        /*003c*/ 	.word	0x00000000
        /*0040*/ 	.short	0x0002
        /*0042*/ 	.short	0x0010
        /*0044*/ 	.byte	0x00, 0xf0, 0x11, 0x00


	//----- nvinfo : EIATTR_KPARAM_INFO
	.align		4
.L_17:
        /*0048*/ 	.byte	0x04, 0x17
        /*004a*/ 	.short	(.L_19 - .L_18)
.L_18:
        /*004c*/ 	.word	0x00000000
        /*0050*/ 	.short	0x0001
        /*0052*/ 	.short	0x0008
        /*0054*/ 	.byte	0x00, 0xf5, 0x21, 0x00


	//----- nvinfo : EIATTR_KPARAM_INFO
	.align		4
.L_19:
        /*0058*/ 	.byte	0x04, 0x17
        /*005a*/ 	.short	(.L_21 - .L_20)
.L_20:
        /*005c*/ 	.word	0x00000000
        /*0060*/ 	.short	0x0000
        /*0062*/ 	.short	0x0000
        /*0064*/ 	.byte	0x00, 0xf5, 0x21, 0x00


	//----- nvinfo : EIATTR_SPARSE_MMA_MASK
	.align		4
.L_21:
        /*0068*/ 	.byte	0x03, 0x50
        /*006a*/ 	.short	0x0000


	//----- nvinfo : EIATTR_MAXREG_COUNT
	.align		4
        /*006c*/ 	.byte	0x03, 0x1b
        /*006e*/ 	.short	0x00ff


	//----- nvinfo : EIATTR_MERCURY_ISA_VERSION
	.align		4
        /*0070*/ 	.byte	0x03, 0x5f
        /*0072*/ 	.short	0x0101


	//----- nvinfo : EIATTR_VRC_CTA_INIT_COUNT
	.align		4
        /*0074*/ 	.byte	0x02, 0x4a
	.zero		1
	.zero		1


	//----- nvinfo : EIATTR_EXIT_INSTR_OFFSETS
	.align		4
        /*0078*/ 	.byte	0x04, 0x1c
        /*007a*/ 	.short	(.L_23 - .L_22)


	//   ....[0]....
.L_22:
        /*007c*/ 	.word	0x000000c0


	//   ....[1]....
        /*0080*/ 	.word	0x00000f90


	//----- nvinfo : EIATTR_CRS_STACK_SIZE
	.align		4
.L_23:
        /*0084*/ 	.byte	0x04, 0x1e
        /*0086*/ 	.short	(.L_25 - .L_24)
.L_24:
        /*0088*/ 	.word	0x00000000


	//----- nvinfo : EIATTR_CBANK_PARAM_SIZE
	.align		4
.L_25:
        /*008c*/ 	.byte	0x03, 0x19
        /*008e*/ 	.short	0x0020


	//----- nvinfo : EIATTR_PARAM_CBANK
	.align		4
        /*0090*/ 	.byte	0x04, 0x0a
        /*0092*/ 	.short	(.L_27 - .L_26)
	.align		4
.L_26:
        /*0094*/ 	.word	index@(.nv.constant0.RGB2NV12)
        /*0098*/ 	.short	0x0380
        /*009a*/ 	.short	0x0020


	//----- nvinfo : EIATTR_SW_WAR
	.align		4
.L_27:
        /*009c*/ 	.byte	0x04, 0x36
        /*009e*/ 	.short	(.L_29 - .L_28)
.L_28:
        /*00a0*/ 	.word	0x00000008
.L_29:


//--------------------- .nv.callgraph             --------------------------
	.section	.nv.callgraph,"",@"SHT_CUDA_CALLGRAPH"
	.align	4
	.sectionentsize	8
	.align		4
        /*0000*/ 	.word	0x00000000
	.align		4
        /*0004*/ 	.word	0xffffffff
	.align		4
        /*0008*/ 	.word	0x00000000
	.align		4
        /*000c*/ 	.word	0xfffffffe
	.align		4
        /*0010*/ 	.word	0x00000000
	.align		4
        /*0014*/ 	.word	0xfffffffd
	.align		4
        /*0018*/ 	.word	0x00000000
	.align		4
        /*001c*/ 	.word	0xfffffffc


//--------------------- .text.RGB2NV12            --------------------------
	.section	.text.RGB2NV12,"ax",@progbits
	.align	128
        .global         RGB2NV12
        .type           RGB2NV12,@function
        .size           RGB2NV12,(.L_x_20 - RGB2NV12)
        .other          RGB2NV12,@"STO_CUDA_ENTRY STV_DEFAULT"
RGB2NV12:
.text.RGB2NV12:
[----:B------:R-:W-:Y:S01]  /*0000*/  LDC R1, c[0x0][0x37c] ;  /* 0x0000df00ff017b82 */ /* 0x000fe20000000800 */
[----:B------:R-:W0:Y:S07]  /*0010*/  S2R R5, SR_TID.Y ;  /* 0x0000000000057919 */ /* 0x000e2e0000002200 */
[----:B------:R-:W1:Y:S01]  /*0020*/  LDC R4, c[0x0][0x360] ;  /* 0x0000d800ff047b82 */ /* 0x000e620000000800 */
[----:B------:R-:W2:Y:S01]  /*0030*/  LDCU.64 UR6, c[0x0][0x390] ;  /* 0x00007200ff0677ac */ /* 0x000ea20008000a00 */
[----:B------:R-:W1:Y:S06]  /*0040*/  S2R R3, SR_TID.X ;  /* 0x0000000000037919 */ /* 0x000e6c0000002100 */
[----:B------:R-:W0:Y:S08]  /*0050*/  S2UR UR5, SR_CTAID.Y ;  /* 0x00000000000579c3 */ /* 0x000e300000002600 */
[----:B------:R-:W0:Y:S08]  /*0060*/  LDC R6, c[0x0][0x364] ;  /* 0x0000d900ff067b82 */ /* 0x000e300000000800 */
[----:B------:R-:W1:Y:S01]  /*0070*/  S2UR UR4, SR_CTAID.X ;  /* 0x00000000000479c3 */ /* 0x000e620000002500 */
[----:B0-----:R-:W-:-:S05]  /*0080*/  IMAD R6, R6, UR5, R5 ;  /* 0x0000000506067c24 */ /* 0x001fca000f8e0205 */
[----:B--2---:R-:W-:Y:S01]  /*0090*/  ISETP.GE.AND P0, PT, R6, UR7, PT ;  /* 0x0000000706007c0c */ /* 0x004fe2000bf06270 */
[----:B-1----:R-:W-:-:S05]  /*00a0*/  IMAD R4, R4, UR4, R3 ;  /* 0x0000000404047c24 */ /* 0x002fca000f8e0203 */
[----:B------:R-:W-:-:S13]  /*00b0*/  ISETP.GE.OR P0, PT, R4, UR6, P0 ;  /* 0x0000000604007c0c */ /* 0x000fda0008706670 */
[----:B------:R-:W-:Y:S05]  /*00c0*/  @P0 EXIT ;  /* 0x000000000000094d */ /* 0x000fea0003800000 */
[----:B------:R-:W0:Y:S01]  /*00d0*/  LDCU.64 UR8, c[0x0][0x398] ;  /* 0x00007300ff0877ac */ /* 0x000e220008000a00 */
[----:B------:R-:W-:Y:S02]  /*00e0*/  IMAD.SHL.U32 R21, R6, 0x2, RZ ;  /* 0x0000000206157824 */ /* 0x000fe400078e00ff */
[----:B------:R-:W-:Y:S01]  /*00f0*/  IMAD R3, R4, 0x6, RZ ;  /* 0x0000000604037824 */ /* 0x000fe200078e02ff */
[----:B------:R-:W1:Y:S01]  /*0100*/  LDCU.64 UR6, c[0x0][0x380] ;  /* 0x00007000ff0677ac */ /* 0x000e620008000a00 */
[----:B------:R-:W2:Y:S03]  /*0110*/  LDCU.64 UR4, c[0x0][0x358] ;  /* 0x00006b00ff0477ac */ /* 0x000ea60008000a00 */
[----:B------:R-:W-:Y:S01]  /*0120*/  SHF.R.S32.HI R5, RZ, 0x1f, R3 ;  /* 0x0000001fff057819 */ /* 0x000fe20000011403 */
[----:B0-----:R-:W-:-:S05]  /*0130*/  IMAD R16, R21, UR8, RZ ;  /* 0x0000000815107c24 */ /* 0x001fca000f8e02ff */
[----:B-1----:R-:W-:Y:S02]  /*0140*/  IADD3 R18, P0, P1, R16, UR6, R3 ;  /* 0x0000000610127c10 */ /* 0x002fe4000f91e003 */
[----:B------:R-:W-:-:S04]  /*0150*/  SHF.R.S32.HI R0, RZ, 0x1f, R16 ;  /* 0x0000001fff007819 */ /* 0x000fc80000011410 */
[----:B------:R-:W-:-:S05]  /*0160*/  IADD3.X R19, PT, PT, R0, UR7, R5, P0, P1 ;  /* 0x0000000700137c10 */ /* 0x000fca00087e2405 */
[----:B--2---:R-:W2:Y:S04]  /*0170*/  LDG.E.U8 R9, desc[UR4][R18.64+0x1] ;  /* 0x0000010412097981 */ /* 0x004ea8000c1e1100 */
[----:B------:R-:W3:Y:S04]  /*0180*/  LDG.E.U8 R2, desc[UR4][R18.64] ;  /* 0x0000000412027981 */ /* 0x000ee8000c1e1100 */
[----:B------:R-:W4:Y:S01]  /*0190*/  LDG.E.U8 R10, desc[UR4][R18.64+0x2] ;  /* 0x00000204120a7981 */ /* 0x000f22000c1e1100 */
[----:B------:R-:W-:Y:S02]  /*01a0*/  IMAD.MOV.U32 R14, RZ, RZ, 0x3e929ef0 ;  /* 0x3e929ef0ff0e7424 */ /* 0x000fe400078e00ff */
[----:B------:R-:W-:Y:S01]  /*01b0*/  IMAD R21, R21, UR9, RZ ;  /* 0x0000000915157c24 */ /* 0x000fe2000f8e02ff */
[----:B------:R-:W-:Y:S01]  /*01c0*/  BSSY.RECONVERGENT B0, `(.L_x_0) ;  /* 0x0000026000007945 */ /* 0x000fe20003800200 */
[----:B--2---:R-:W0:Y:S08]  /*01d0*/  I2F.U16 R5, R9 ;  /* 0x0000000900057306 */ /* 0x004e300000101000 */
[----:B---3--:R-:W1:Y:S01]  /*01e0*/  I2F.U16 R7, R2 ;  /* 0x0000000200077306 */ /* 0x008e620000101000 */
[----:B0-----:R-:W-:-:S07]  /*01f0*/  FMUL R8, R5, 0.33608999848365783691 ;  /* 0x3eac13fd05087820 */ /* 0x001fce0000400000 */
[----:B----4-:R-:W0:Y:S01]  /*0200*/  I2F.U16 R11, R10 ;  /* 0x0000000a000b7306 */ /* 0x010e220000101000 */
[----:B------:R-:W-:Y:S01]  /*0210*/  FMUL R12, R5, 0.55861002206802368164 ;  /* 0x3f0f0111050c7820 */ /* 0x000fe20000400000 */
[----:B------:R-:W-:Y:S01]  /*0220*/  MOV R5, 0x405f7cee ;  /* 0x405f7cee00057802 */ /* 0x000fe20000000f00 */
[C---:B-1----:R-:W-:Y:S02]  /*0230*/  FFMA R8, R7.reuse, -0.099909998476505279541, -R8 ;  /* 0xbdcc9d9d07087823 */ /* 0x042fe40000000808 */
[----:B------:R-:W-:Y:S01]  /*0240*/  FFMA R12, R7, 0.61400002241134643555, -R12 ;  /* 0x3f1d2f1b070c7823 */ /* 0x000fe2000000080c */
[----:B------:R-:W-:Y:S01]  /*0250*/  VIADD R7, R3, 0x3 ;  /* 0x0000000303077836 */ /* 0x000fe20000000000 */
[----:B------:R-:W-:Y:S01]  /*0260*/  IADD3 R2, PT, PT, R10, R9, R2 ;  /* 0x000000090a027210 */ /* 0x000fe20007ffe002 */
[----:B------:R-:W-:-:S03]  /*0270*/  FFMA R9, R14, -R5, 1 ;  /* 0x3f8000000e097423 */ /* 0x000fc60000000805 */
[--C-:B------:R-:W-:Y:S01]  /*0280*/  IADD3 R16, P0, P1, R16, UR6, R7.reuse ;  /* 0x0000000610107c10 */ /* 0x100fe2000f91e007 */
[C---:B0-----:R-:W-:Y:S01]  /*0290*/  FFMA R12, R11.reuse, -0.056389998644590377808, R12 ;  /* 0xbd66f9330b0c7823 */ /* 0x041fe2000000000c */
[----:B------:R-:W-:Y:S01]  /*02a0*/  FFMA R8, R11, 0.43599998950958251953, R8 ;  /* 0x3edf3b640b087823 */ /* 0x000fe20000000008 */
[----:B------:R-:W-:Y:S01]  /*02b0*/  FFMA R10, R9, R14, 0.28636884689331054688 ;  /* 0x3e929ef0090a7423 */ /* 0x000fe2000000000e */
[----:B------:R-:W-:Y:S01]  /*02c0*/  I2FP.F32.U32 R3, R2 ;  /* 0x0000000200037245 */ /* 0x000fe20000201000 */
[----:B------:R-:W-:Y:S01]  /*02d0*/  FADD R2, R12, 128 ;  /* 0x430000000c027421 */ /* 0x000fe20000000000 */
[----:B------:R-:W-:Y:S01]  /*02e0*/  SHF.R.S32.HI R9, RZ, 0x1f, R7 ;  /* 0x0000001fff097819 */ /* 0x000fe20000011407 */
[----:B------:R-:W-:-:S03]  /*02f0*/  FADD R8, R8, 128 ;  /* 0x4300000008087421 */ /* 0x000fc60000000000 */
[----:B------:R-:W-:Y:S02]  /*0300*/  IADD3.X R17, PT, PT, R0, UR7, R9, P0, P1 ;  /* 0x0000000700117c10 */ /* 0x000fe400087e2409 */
[----:B------:R-:W-:Y:S01]  /*0310*/  FCHK P0, R3, 3.4920001029968261719 ;  /* 0x405f7cee03007902 */ /* 0x000fe20000000000 */
[----:B------:R-:W-:-:S07]  /*0320*/  USHF.R.S32.HI UR6, URZ, 0x1f, UR8 ;  /* 0x0000001fff067899 */ /* 0x000fce0008011408 */
[----:B------:R-:W0:Y:S01]  /*0330*/  F2I.U32.TRUNC.NTZ R23, R8 ;  /* 0x0000000800177305 */ /* 0x000e22000020f000 */
[----:B------:R-:W-:-:S07]  /*0340*/  FFMA R7, R3, R10, RZ ;  /* 0x0000000a03077223 */ /* 0x000fce00000000ff */
[----:B------:R-:W1:Y:S01]  /*0350*/  F2I.U32.TRUNC.NTZ R2, R2 ;  /* 0x0000000200027305 */ /* 0x000e62000020f000 */
[----:B------:R-:W-:Y:S02]  /*0360*/  IADD3 R14, P1, PT, R18, UR8, RZ ;  /* 0x00000008120e7c10 */ /* 0x000fe4000ff3e0ff */
[----:B------:R-:W-:Y:S01]  /*0370*/  IADD3 R12, P2, PT, R16, UR8, RZ ;  /* 0x00000008100c7c10 */ /* 0x000fe2000ff5e0ff */
[----:B------:R-:W-:Y:S01]  /*0380*/  FFMA R0, R7, -3.4920001029968261719, R3 ;  /* 0xc05f7cee07007823 */ /* 0x000fe20000000003 */
[----:B------:R-:W-:Y:S02]  /*0390*/  IADD3.X R15, PT, PT, R19, UR6, RZ, P1, !PT ;  /* 0x00000006130f7c10 */ /* 0x000fe40008ffe4ff */
[----:B------:R-:W-:Y:S01]  /*03a0*/  IADD3.X R13, PT, PT, R17, UR6, RZ, P2, !PT ;  /* 0x00000006110d7c10 */ /* 0x000fe200097fe4ff */
[----:B------:R-:W-:Y:S01]  /*03b0*/  FFMA R0, R10, R0, R7 ;  /* 0x000000000a007223 */ /* 0x000fe20000000007 */
[----:B------:R-:W-:Y:S02]  /*03c0*/  SHF.R.S32.HI R11, RZ, 0x1f, R21 ;  /* 0x0000001fff0b7819 */ /* 0x000fe40000011415 */
[----:B0-----:R-:W-:-:S02]  /*03d0*/  LOP3.LUT R23, R23, 0xff, RZ, 0xc0, !PT ;  /* 0x000000ff17177812 */ /* 0x001fc400078ec0ff */
[----:B-1----:R-:W-:Y:S01]  /*03e0*/  LOP3.LUT R20, R2, 0xff, RZ, 0xc0, !PT ;  /* 0x000000ff02147812 */ /* 0x002fe200078ec0ff */
[----:B------:R-:W-:Y:S06]  /*03f0*/  @!P0 BRA `(.L_x_1) ;  /* 0x0000000000088947 */ /* 0x000fec0003800000 */
[----:B------:R-:W-:-:S07]  /*0400*/  MOV R8, 0x420 ;  /* 0x0000042000087802 */ /* 0x000fce0000000f00 */
[----:B------:R-:W-:Y:S05]  /*0410*/  CALL.REL.NOINC `($__internal_0_$__cuda_sm3x_div_rn_noftz_f32_slowpath) ;  /* 0x0000000800e07944 */ /* 0x000fea0003c00000 */
.L_x_1:
[----:B------:R-:W-:Y:S05]  /*0420*/  BSYNC.RECONVERGENT B0 ;  /* 0x0000000000007941 */ /* 0x000fea0003800200 */
.L_x_0:
[----:B------:R-:W0:Y:S01]  /*0430*/  I2F.U16 R23, R23 ;  /* 0x0000001700177306 */ /* 0x000e220000101000 */
[----:B------:R-:W1:Y:S01]  /*0440*/  LDCU.64 UR6, c[0x0][0x388] ;  /* 0x00007100ff0677ac */ /* 0x000e620008000a00 */
[----:B------:R-:W-:Y:S01]  /*0450*/  FADD R0, R0, 104.33899688720703125 ;  /* 0x42d0ad9100007421 */ /* 0x000fe20000000000 */
[----:B------:R-:W-:-:S05]  /*0460*/  IMAD.SHL.U32 R4, R4, 0x2, RZ ;  /* 0x0000000204047824 */ /* 0x000fca00078e00ff */
[----:B------:R-:W2:Y:S01]  /*0470*/  I2F.U16 R3, R20 ;  /* 0x0000001400037306 */ /* 0x000ea20000101000 */
[----:B------:R-:W-:Y:S01]  /*0480*/  SHF.R.S32.HI R2, RZ, 0x1f, R4 ;  /* 0x0000001fff027819 */ /* 0x000fe20000011404 */
[----:B0-----:R-:W-:Y:S01]  /*0490*/  FFMA R0, R23, -0.44600000977516174316, R0 ;  /* 0xbee45a1d17007823 */ /* 0x001fe20000000000 */
[----:B-1----:R-:W-:-:S03]  /*04a0*/  IADD3 R10, P0, P1, R4, UR6, R21 ;  /* 0x00000006040a7c10 */ /* 0x002fc6000f91e015 */
[----:B--2---:R-:W-:Y:S01]  /*04b0*/  FFMA R8, R3, -0.22400000691413879395, R0 ;  /* 0xbe65604203087823 */ /* 0x004fe20000000000 */
[----:B------:R-:W-:-:S03]  /*04c0*/  IADD3.X R11, PT, PT, R2, UR7, R11, P0, P1 ;  /* 0x00000007020b7c10 */ /* 0x000fc600087e240b */
[----:B------:R-:W0:Y:S02]  /*04d0*/  F2I.U32.TRUNC.NTZ R9, R8 ;  /* 0x0000000800097305 */ /* 0x000e24000020f000 */
[----:B0-----:R0:W-:Y:S04]  /*04e0*/  STG.E.U8 desc[UR4][R10.64], R9 ;  /* 0x000000090a007986 */ /* 0x0011e8000c101104 */
[----:B------:R-:W2:Y:S04]  /*04f0*/  LDG.E.U8 R7, desc[UR4][R16.64+0x1] ;  /* 0x0000010410077981 */ /* 0x000ea8000c1e1100 */
[----:B------:R-:W3:Y:S04]  /*0500*/  LDG.E.U8 R0, desc[UR4][R16.64] ;  /* 0x0000000410007981 */ /* 0x000ee8000c1e1100 */
[----:B------:R-:W4:Y:S01]  /*0510*/  LDG.E.U8 R3, desc[UR4][R16.64+0x2] ;  /* 0x0000020410037981 */ /* 0x000f22000c1e1100 */
[----:B------:R-:W-:Y:S01]  /*0520*/  BSSY.RECONVERGENT B0, `(.L_x_2) ;  /* 0x000001c000007945 */ /* 0x000fe20003800200 */
[----:B--2---:R-:W1:Y:S08]  /*0530*/  I2F.U16 R21, R7 ;  /* 0x0000000700157306 */ /* 0x004e700000101000 */
[----:B---3--:R-:W2:Y:S08]  /*0540*/  I2F.U16 R20, R0 ;  /* 0x0000000000147306 */ /* 0x008eb00000101000 */
[----:B----4-:R-:W3:Y:S01]  /*0550*/  I2F.U16 R22, R3 ;  /* 0x0000000300167306 */ /* 0x010ee20000101000 */
[C---:B-1----:R-:W-:Y:S01]  /*0560*/  FMUL R23, R21.reuse, 0.33608999848365783691 ;  /* 0x3eac13fd15177820 */ /* 0x042fe20000400000 */
[----:B------:R-:W-:-:S03]  /*0570*/  FMUL R21, R21, 0.55861002206802368164 ;  /* 0x3f0f011115157820 */ /* 0x000fc60000400000 */
[C---:B--2---:R-:W-:Y:S01]  /*0580*/  FFMA R23, R20.reuse, -0.099909998476505279541, -R23 ;  /* 0xbdcc9d9d14177823 */ /* 0x044fe20000000817 */
[----:B------:R-:W-:Y:S01]  /*0590*/  FFMA R21, R20, 0.61400002241134643555, -R21 ;  /* 0x3f1d2f1b14157823 */ /* 0x000fe20000000815 */
[----:B------:R-:W-:Y:S02]  /*05a0*/  IADD3 R0, PT, PT, R3, R7, R0 ;  /* 0x0000000703007210 */ /* 0x000fe40007ffe000 */
[C---:B---3--:R-:W-:Y:S01]  /*05b0*/  FFMA R23, R22.reuse, 0.43599998950958251953, R23 ;  /* 0x3edf3b6416177823 */ /* 0x048fe20000000017 */
[----:B------:R-:W-:Y:S01]  /*05c0*/  FFMA R21, R22, -0.056389998644590377808, R21 ;  /* 0xbd66f93316157823 */ /* 0x000fe20000000015 */
[----:B------:R-:W-:Y:S01]  /*05d0*/  HFMA2 R22, -RZ, RZ, 1.642578125, -0.00677490234375 ;  /* 0x3e929ef0ff167431 */ /* 0x000fe200000001ff */
[----:B------:R-:W-:Y:S02]  /*05e0*/  I2FP.F32.U32 R3, R0 ;  /* 0x0000000000037245 */ /* 0x000fe40000201000 */
[----:B------:R-:W-:Y:S01]  /*05f0*/  FADD R8, R21, 128 ;  /* 0x4300000015087421 */ /* 0x000fe20000000000 */
[----:B------:R-:W-:Y:S01]  /*0600*/  FADD R23, R23, 128 ;  /* 0x4300000017177421 */ /* 0x000fe20000000000 */
[----:B------:R-:W-:Y:S01]  /*0610*/  FCHK P0, R3, 3.4920001029968261719 ;  /* 0x405f7cee03007902 */ /* 0x000fe20000000000 */
[----:B------:R-:W-:-:S07]  /*0620*/  FFMA R7, R22, -R5, 1 ;  /* 0x3f80000016077423 */ /* 0x000fce0000000805 */
[----:B------:R-:W1:Y:S01]  /*0630*/  F2I.U32.TRUNC.NTZ R20, R23 ;  /* 0x0000001700147305 */ /* 0x000e62000020f000 */
[----:B------:R-:W-:-:S07]  /*0640*/  FFMA R0, R7, R22, 0.28636884689331054688 ;  /* 0x3e929ef007007423 */ /* 0x000fce0000000016 */
[----:B------:R-:W2:Y:S01]  /*0650*/  F2I.U32.TRUNC.NTZ R8, R8 ;  /* 0x0000000800087305 */ /* 0x000ea2000020f000 */
[----:B------:R-:W-:-:S04]  /*0660*/  FFMA R22, R0, R3, RZ ;  /* 0x0000000300167223 */ /* 0x000fc800000000ff */
[----:B------:R-:W-:Y:S01]  /*0670*/  FFMA R7, R22, -3.4920001029968261719, R3 ;  /* 0xc05f7cee16077823 */ /* 0x000fe20000000003 */
[----:B-1----:R-:W-:-:S03]  /*0680*/  LOP3.LUT R20, R20, 0xff, RZ, 0xc0, !PT ;  /* 0x000000ff14147812 */ /* 0x002fc600078ec0ff */
[----:B------:R-:W-:Y:S01]  /*0690*/  FFMA R0, R0, R7, R22 ;  /* 0x0000000700007223 */ /* 0x000fe20000000016 */
[----:B--2---:R-:W-:Y:S01]  /*06a0*/  LOP3.LUT R21, R8, 0xff, RZ, 0xc0, !PT ;  /* 0x000000ff08157812 */ /* 0x004fe200078ec0ff */
[----:B0-----:R-:W-:Y:S06]  /*06b0*/  @!P0 BRA `(.L_x_3) ;  /* 0x0000000000088947 */ /* 0x001fec0003800000 */
[----:B------:R-:W-:-:S07]  /*06c0*/  MOV R8, 0x6e0 ;  /* 0x000006e000087802 */ /* 0x000fce0000000f00 */
[----:B------:R-:W-:Y:S05]  /*06d0*/  CALL.REL.NOINC `($__internal_0_$__cuda_sm3x_div_rn_noftz_f32_slowpath) ;  /* 0x0000000800307944 */ /* 0x000fea0003c00000 */
.L_x_3:
[----:B------:R-:W-:Y:S05]  /*06e0*/  BSYNC.RECONVERGENT B0 ;  /* 0x0000000000007941 */ /* 0x000fea0003800200 */
.L_x_2:
[----:B------:R-:W0:Y:S01]  /*06f0*/  I2F.U16 R3, R20 ;  /* 0x0000001400037306 */ /* 0x000e220000101000 */
[----:B------:R-:W-:Y:S01]  /*0700*/  FADD R0, R0, 104.33899688720703125 ;  /* 0x42d0ad9100007421 */ /* 0x000fe20000000000 */
[----:B------:R-:W-:-:S06]  /*0710*/  IMAD.MOV.U32 R9, RZ, RZ, R11 ;  /* 0x000000ffff097224 */ /* 0x000fcc00078e000b */
[----:B------:R-:W1:Y:S01]  /*0720*/  I2F.U16 R21, R21 ;  /* 0x0000001500157306 */ /* 0x000e620000101000 */
[----:B0-----:R-:W-:-:S04]  /*0730*/  FFMA R0, R3, -0.44600000977516174316, R0 ;  /* 0xbee45a1d03007823 */ /* 0x001fc80000000000 */
[----:B-1----:R-:W-:-:S04]  /*0740*/  FFMA R8, R21, -0.22400000691413879395, R0 ;  /* 0xbe65604215087823 */ /* 0x002fc80000000000 */
[----:B------:R0:W1:Y:S02]  /*0750*/  F2I.U32.TRUNC.NTZ R23, R8 ;  /* 0x0000000800177305 */ /* 0x000064000020f000 */
[----:B0-----:R-:W-:-:S05]  /*0760*/  IMAD.MOV.U32 R8, RZ, RZ, R10 ;  /* 0x000000ffff087224 */ /* 0x001fca00078e000a */
[----:B-1----:R0:W-:Y:S04]  /*0770*/  STG.E.U8 desc[UR4][R8.64+0x1], R23 ;  /* 0x0000011708007986 */ /* 0x0021e8000c101104 */
[----:B------:R-:W2:Y:S04]  /*0780*/  LDG.E.U8 R7, desc[UR4][R14.64+0x1] ;  /* 0x000001040e077981 */ /* 0x000ea8000c1e1100 */
[----:B------:R-:W3:Y:S04]  /*0790*/  LDG.E.U8 R0, desc[UR4][R14.64] ;  /* 0x000000040e007981 */ /* 0x000ee8000c1e1100 */
[----:B------:R-:W4:Y:S01]  /*07a0*/  LDG.E.U8 R3, desc[UR4][R14.64+0x2] ;  /* 0x000002040e037981 */ /* 0x000f22000c1e1100 */
[----:B0-----:R-:W-:Y:S01]  /*07b0*/  MOV R8, 0x3e929ef0 ;  /* 0x3e929ef000087802 */ /* 0x001fe20000000f00 */
[----:B------:R-:W0:Y:S01]  /*07c0*/  LDC R23, c[0x0][0x39c] ;  /* 0x0000e700ff177b82 */ /* 0x000e220000000800 */
[----:B------:R-:W-:Y:S01]  /*07d0*/  BSSY.RECONVERGENT B0, `(.L_x_4) ;  /* 0x000001b000007945 */ /* 0x000fe20003800200 */
[----:B--2---:R-:W1:Y:S08]  /*07e0*/  I2F.U16 R21, R7 ;  /* 0x0000000700157306 */ /* 0x004e700000101000 */
[----:B---3--:R2:W3:Y:S08]  /*07f0*/  I2F.U16 R20, R0 ;  /* 0x0000000000147306 */ /* 0x0084f00000101000 */
[----:B----4-:R4:W5:Y:S01]  /*0800*/  I2F.U16 R22, R3 ;  /* 0x0000000300167306 */ /* 0x0109620000101000 */
[C---:B-1----:R-:W-:Y:S01]  /*0810*/  FMUL R25, R21.reuse, 0.33608999848365783691 ;  /* 0x3eac13fd15197820 */ /* 0x042fe20000400000 */
[----:B------:R-:W-:Y:S01]  /*0820*/  FMUL R21, R21, 0.55861002206802368164 ;  /* 0x3f0f011115157820 */ /* 0x000fe20000400000 */
[----:B--2---:R-:W-:-:S02]  /*0830*/  IADD3 R0, PT, PT, R3, R7, R0 ;  /* 0x0000000703007210 */ /* 0x004fc40007ffe000 */
[C---:B---3--:R-:W-:Y:S01]  /*0840*/  FFMA R25, R20.reuse, -0.099909998476505279541, -R25 ;  /* 0xbdcc9d9d14197823 */ /* 0x048fe20000000819 */
[----:B------:R-:W-:Y:S01]  /*0850*/  FFMA R9, R20, 0.61400002241134643555, -R21 ;  /* 0x3f1d2f1b14097823 */ /* 0x000fe20000000815 */
[----:B----4-:R-:W-:Y:S02]  /*0860*/  I2FP.F32.U32 R3, R0 ;  /* 0x0000000000037245 */ /* 0x010fe40000201000 */
[C---:B-----5:R-:W-:Y:S01]  /*0870*/  FFMA R25, R22.reuse, 0.43599998950958251953, R25 ;  /* 0x3edf3b6416197823 */ /* 0x060fe20000000019 */
[----:B------:R-:W-:-:S03]  /*0880*/  FFMA R9, R22, -0.056389998644590377808, R9 ;  /* 0xbd66f93316097823 */ /* 0x000fc60000000009 */
[----:B------:R-:W-:Y:S01]  /*0890*/  FADD R21, R25, 128 ;  /* 0x4300000019157421 */ /* 0x000fe20000000000 */
[----:B------:R-:W-:Y:S01]  /*08a0*/  FADD R9, R9, 128 ;  /* 0x4300000009097421 */ /* 0x000fe20000000000 */
[----:B------:R-:W-:Y:S01]  /*08b0*/  FCHK P0, R3, 3.4920001029968261719 ;  /* 0x405f7cee03007902 */ /* 0x000fe20000000000 */
[----:B------:R-:W-:-:S04]  /*08c0*/  FFMA R7, R8, -R5, 1 ;  /* 0x3f80000008077423 */ /* 0x000fc80000000805 */
[----:B------:R-:W-:-:S03]  /*08d0*/  FFMA R0, R7, R8, 0.28636884689331054688 ;  /* 0x3e929ef007007423 */ /* 0x000fc60000000008 */
[----:B------:R-:W1:Y:S01]  /*08e0*/  F2I.U32.TRUNC.NTZ R21, R21 ;  /* 0x0000001500157305 */ /* 0x000e62000020f000 */
[----:B------:R-:W-:-:S07]  /*08f0*/  FFMA R8, R0, R3, RZ ;  /* 0x0000000300087223 */ /* 0x000fce00000000ff */
[----:B------:R-:W2:Y:S01]  /*0900*/  F2I.U32.TRUNC.NTZ R9, R9 ;  /* 0x0000000900097305 */ /* 0x000ea2000020f000 */
[----:B------:R-:W-:-:S04]  /*0910*/  FFMA R7, R8, -3.4920001029968261719, R3 ;  /* 0xc05f7cee08077823 */ /* 0x000fc80000000003 */
[----:B------:R-:W-:Y:S01]  /*0920*/  FFMA R0, R0, R7, R8 ;  /* 0x0000000700007223 */ /* 0x000fe20000000008 */
[----:B-1----:R-:W-:Y:S02]  /*0930*/  LOP3.LUT R21, R21, 0xff, RZ, 0xc0, !PT ;  /* 0x000000ff15157812 */ /* 0x002fe400078ec0ff */
[----:B--2---:R-:W-:Y:S01]  /*0940*/  LOP3.LUT R20, R9, 0xff, RZ, 0xc0, !PT ;  /* 0x000000ff09147812 */ /* 0x004fe200078ec0ff */
[----:B0-----:R-:W-:Y:S06]  /*0950*/  @!P0 BRA `(.L_x_5) ;  /* 0x0000000000088947 */ /* 0x001fec0003800000 */
[----:B------:R-:W-:-:S07]  /*0960*/  MOV R8, 0x980 ;  /* 0x0000098000087802 */ /* 0x000fce0000000f00 */
[----:B------:R-:W-:Y:S05]  /*0970*/  CALL.REL.NOINC `($__internal_0_$__cuda_sm3x_div_rn_noftz_f32_slowpath) ;  /* 0x0000000400887944 */ /* 0x000fea0003c00000 */
.L_x_5:
[----:B------:R-:W-:Y:S05]  /*0980*/  BSYNC.RECONVERGENT B0 ;  /* 0x0000000000007941 */ /* 0x000fea0003800200 */
.L_x_4:
[----:B------:R-:W0:Y:S01]  /*0990*/  I2F.U16 R21, R21 ;  /* 0x0000001500157306 */ /* 0x000e220000101000 */
[----:B------:R-:W1:Y:S01]  /*09a0*/  LDCU UR6, c[0x0][0x39c] ;  /* 0x00007380ff0677ac */ /* 0x000e620008000800 */
[----:B------:R-:W-:-:S06]  /*09b0*/  FADD R0, R0, 104.33899688720703125 ;  /* 0x42d0ad9100007421 */ /* 0x000fcc0000000000 */
[----:B------:R-:W2:Y:S01]  /*09c0*/  I2F.U16 R3, R20 ;  /* 0x0000001400037306 */ /* 0x000ea20000101000 */
[----:B0-----:R-:W-:Y:S01]  /*09d0*/  FFMA R0, R21, -0.44600000977516174316, R0 ;  /* 0xbee45a1d15007823 */ /* 0x001fe20000000000 */
[----:B-1----:R-:W-:-:S03]  /*09e0*/  IADD3 R28, P0, PT, R10, UR6, RZ ;  /* 0x000000060a1c7c10 */ /* 0x002fc6000ff1e0ff */
[----:B--2---:R-:W-:Y:S01]  /*09f0*/  FFMA R8, R3, -0.22400000691413879395, R0 ;  /* 0xbe65604203087823 */ /* 0x004fe20000000000 */
[----:B------:R-:W-:-:S03]  /*0a00*/  LEA.HI.X.SX32 R29, R23, R11, 0x1, P0 ;  /* 0x0000000b171d7211 */ /* 0x000fc600000f0eff */
[----:B------:R-:W0:Y:S02]  /*0a10*/  F2I.U32.TRUNC.NTZ R9, R8 ;  /* 0x0000000800097305 */ /* 0x000e24000020f000 */
[----:B0-----:R0:W-:Y:S04]  /*0a20*/  STG.E.U8 desc[UR4][R28.64], R9 ;  /* 0x000000091c007986 */ /* 0x0011e8000c101104 */
[----:B------:R-:W2:Y:S04]  /*0a30*/  LDG.E.U8 R7, desc[UR4][R12.64+0x1] ;  /* 0x000001040c077981 */ /* 0x000ea8000c1e1100 */
[----:B------:R-:W3:Y:S04]  /*0a40*/  LDG.E.U8 R0, desc[UR4][R12.64] ;  /* 0x000000040c007981 */ /* 0x000ee8000c1e1100 */
[----:B------:R-:W4:Y:S01]  /*0a50*/  LDG.E.U8 R3, desc[UR4][R12.64+0x2] ;  /* 0x000002040c037981 */ /* 0x000f22000c1e1100 */
[----:B------:R-:W-:Y:S01]  /*0a60*/  IMAD.MOV.U32 R8, RZ, RZ, 0x3e929ef0 ;  /* 0x3e929ef0ff087424 */ /* 0x000fe200078e00ff */
[----:B------:R-:W-:Y:S01]  /*0a70*/  BSSY.RECONVERGENT B0, `(.L_x_6) ;  /* 0x000001b000007945 */ /* 0x000fe20003800200 */
[----:B--2---:R-:W1:Y:S08]  /*0a80*/  I2F.U16 R11, R7 ;  /* 0x00000007000b7306 */ /* 0x004e700000101000 */
[----:B---3--:R2:W3:Y:S01]  /*0a90*/  I2F.U16 R10, R0 ;  /* 0x00000000000a7306 */ /* 0x0084e20000101000 */
[----:B-1----:R-:W-:-:S07]  /*0aa0*/  FMUL R21, R11, 0.33608999848365783691 ;  /* 0x3eac13fd0b157820 */ /* 0x002fce0000400000 */
[----:B----4-:R1:W4:Y:S01]  /*0ab0*/  I2F.U16 R20, R3 ;  /* 0x0000000300147306 */ /* 0x0103220000101000 */
[----:B------:R-:W-:Y:S01]  /*0ac0*/  FMUL R11, R11, 0.55861002206802368164 ;  /* 0x3f0f01110b0b7820 */ /* 0x000fe20000400000 */
[----:B--2---:R-:W-:Y:S01]  /*0ad0*/  IADD3 R0, PT, PT, R3, R7, R0 ;  /* 0x0000000703007210 */ /* 0x004fe20007ffe000 */
[----:B------:R-:W-:Y:S01]  /*0ae0*/  FFMA R7, R8, -R5, 1 ;  /* 0x3f80000008077423 */ /* 0x000fe20000000805 */
[C---:B---3--:R-:W-:Y:S01]  /*0af0*/  FFMA R21, R10.reuse, -0.099909998476505279541, -R21 ;  /* 0xbdcc9d9d0a157823 */ /* 0x048fe20000000815 */
[----:B------:R-:W-:Y:S01]  /*0b00*/  FFMA R11, R10, 0.61400002241134643555, -R11 ;  /* 0x3f1d2f1b0a0b7823 */ /* 0x000fe2000000080b */
[----:B-1----:R-:W-:Y:S01]  /*0b10*/  I2FP.F32.U32 R3, R0 ;  /* 0x0000000000037245 */ /* 0x002fe20000201000 */
[----:B------:R-:W-:-:S03]  /*0b20*/  FFMA R0, R7, R8, 0.28636884689331054688 ;  /* 0x3e929ef007007423 */ /* 0x000fc60000000008 */
[----:B------:R-:W-:Y:S01]  /*0b30*/  FCHK P0, R3, 3.4920001029968261719 ;  /* 0x405f7cee03007902 */ /* 0x000fe20000000000 */
[----:B------:R-:W-:Y:S01]  /*0b40*/  FFMA R8, R0, R3, RZ ;  /* 0x0000000300087223 */ /* 0x000fe200000000ff */
[C---:B----4-:R-:W-:Y:S01]  /*0b50*/  FFMA R21, R20.reuse, 0.43599998950958251953, R21 ;  /* 0x3edf3b6414157823 */ /* 0x050fe20000000015 */
[----:B------:R-:W-:Y:S02]  /*0b60*/  FFMA R20, R20, -0.056389998644590377808, R11 ;  /* 0xbd66f93314147823 */ /* 0x000fe4000000000b */
[----:B------:R-:W-:Y:S01]  /*0b70*/  FFMA R7, R8, -3.4920001029968261719, R3 ;  /* 0xc05f7cee08077823 */ /* 0x000fe20000000003 */
[----:B------:R-:W-:Y:S01]  /*0b80*/  FADD R21, R21, 128 ;  /* 0x4300000015157421 */ /* 0x000fe20000000000 */
[----:B------:R-:W-:Y:S02]  /*0b90*/  FADD R20, R20, 128 ;  /* 0x4300000014147421 */ /* 0x000fe40000000000 */
[----:B------:R-:W-:Y:S01]  /*0ba0*/  FFMA R0, R0, R7, R8 ;  /* 0x0000000700007223 */ /* 0x000fe20000000008 */
[----:B------:R-:W1:Y:S08]  /*0bb0*/  F2I.U32.TRUNC.NTZ R11, R21 ;  /* 0x00000015000b7305 */ /* 0x000e70000020f000 */
[----:B------:R-:W2:Y:S01]  /*0bc0*/  F2I.U32.TRUNC.NTZ R10, R20 ;  /* 0x00000014000a7305 */ /* 0x000ea2000020f000 */
[----:B-1----:R-:W-:-:S02]  /*0bd0*/  LOP3.LUT R11, R11, 0xff, RZ, 0xc0, !PT ;  /* 0x000000ff0b0b7812 */ /* 0x002fc400078ec0ff */
[----:B--2---:R-:W-:Y:S01]  /*0be0*/  LOP3.LUT R10, R10, 0xff, RZ, 0xc0, !PT ;  /* 0x000000ff0a0a7812 */ /* 0x004fe200078ec0ff */
[----:B0-----:R-:W-:Y:S06]  /*0bf0*/  @!P0 BRA `(.L_x_7) ;  /* 0x0000000000088947 */ /* 0x001fec0003800000 */
[----:B------:R-:W-:-:S07]  /*0c00*/  MOV R8, 0xc20 ;  /* 0x00000c2000087802 */ /* 0x000fce0000000f00 */
[----:B------:R-:W-:Y:S05]  /*0c10*/  CALL.REL.NOINC `($__internal_0_$__cuda_sm3x_div_rn_noftz_f32_slowpath) ;  /* 0x0000000000e07944 */ /* 0x000fea0003c00000 */
.L_x_7:
[----:B------:R-:W-:Y:S05]  /*0c20*/  BSYNC.RECONVERGENT B0 ;  /* 0x0000000000007941 */ /* 0x000fea0003800200 */
.L_x_6:
[----:B------:R-:W0:Y:S01]  /*0c30*/  I2F.U16 R11, R11 ;  /* 0x0000000b000b7306 */ /* 0x000e220000101000 */
[----:B------:R-:W-:Y:S01]  /*0c40*/  FADD R0, R0, 104.33899688720703125 ;  /* 0x42d0ad9100007421 */ /* 0x000fe20000000000 */
[----:B------:R-:W1:Y:S01]  /*0c50*/  LDCU UR6, c[0x0][0x39c] ;  /* 0x00007380ff0677ac */ /* 0x000e620008000800 */
[----:B------:R-:W2:Y:S05]  /*0c60*/  LDCU.64 UR8, c[0x0][0x388] ;  /* 0x00007100ff0877ac */ /* 0x000eaa0008000a00 */
[----:B------:R-:W3:Y:S01]  /*0c70*/  I2F.U16 R3, R10 ;  /* 0x0000000a00037306 */ /* 0x000ee20000101000 */
[----:B0-----:R-:W-:-:S04]  /*0c80*/  FFMA R0, R11, -0.44600000977516174316, R0 ;  /* 0xbee45a1d0b007823 */ /* 0x001fc80000000000 */
[----:B---3--:R-:W-:-:S04]  /*0c90*/  FFMA R0, R3, -0.22400000691413879395, R0 ;  /* 0xbe65604203007823 */ /* 0x008fc80000000000 */
[----:B------:R-:W0:Y:S02]  /*0ca0*/  F2I.U32.TRUNC.NTZ R3, R0 ;  /* 0x0000000000037305 */ /* 0x000e24000020f000 */
[----:B0-----:R0:W-:Y:S04]  /*0cb0*/  STG.E.U8 desc[UR4][R28.64+0x1], R3 ;  /* 0x000001031c007986 */ /* 0x0011e8000c101104 */
[----:B------:R-:W3:Y:S04]  /*0cc0*/  LDG.E.U8 R9, desc[UR4][R18.64+0x1] ;  /* 0x0000010412097981 */ /* 0x000ee8000c1e1100 */
[----:B------:R-:W3:Y:S04]  /*0cd0*/  LDG.E.U8 R10, desc[UR4][R16.64+0x1] ;  /* 0x00000104100a7981 */ /* 0x000ee8000c1e1100 */
[----:B------:R-:W3:Y:S04]  /*0ce0*/  LDG.E.U8 R11, desc[UR4][R14.64+0x1] ;  /* 0x000001040e0b7981 */ /* 0x000ee8000c1e1100 */
[----:B------:R-:W4:Y:S04]  /*0cf0*/  LDG.E.U8 R5, desc[UR4][R18.64] ;  /* 0x0000000412057981 */ /* 0x000f28000c1e1100 */
[----:B------:R-:W4:Y:S04]  /*0d00*/  LDG.E.U8 R8, desc[UR4][R16.64] ;  /* 0x0000000410087981 */ /* 0x000f28000c1e1100 */
[----:B------:R-:W4:Y:S04]  /*0d10*/  LDG.E.U8 R7, desc[UR4][R14.64] ;  /* 0x000000040e077981 */ /* 0x000f28000c1e1100 */
[----:B------:R-:W5:Y:S04]  /*0d20*/  LDG.E.U8 R22, desc[UR4][R12.64+0x1] ;  /* 0x000001040c167981 */ /* 0x000f68000c1e1100 */
[----:B------:R-:W2:Y:S04]  /*0d30*/  LDG.E.U8 R20, desc[UR4][R12.64] ;  /* 0x000000040c147981 */ /* 0x000ea8000c1e1100 */
[----:B------:R-:W2:Y:S04]  /*0d40*/  LDG.E.U8 R21, desc[UR4][R18.64+0x2] ;  /* 0x0000020412157981 */ /* 0x000ea8000c1e1100 */
[----:B------:R-:W2:Y:S04]  /*0d50*/  LDG.E.U8 R0, desc[UR4][R16.64+0x2] ;  /* 0x0000020410007981 */ /* 0x000ea8000c1e1100 */
[----:B0-----:R-:W2:Y:S04]  /*0d60*/  LDG.E.U8 R3, desc[UR4][R14.64+0x2] ;  /* 0x000002040e037981 */ /* 0x001ea8000c1e1100 */
[----:B------:R-:W2:Y:S01]  /*0d70*/  LDG.E.U8 R23, desc[UR4][R12.64+0x2] ;  /* 0x000002040c177981 */ /* 0x000ea2000c1e1100 */
[----:B---3--:R-:W-:-:S02]  /*0d80*/  IADD3 R9, PT, PT, R11, R10, R9 ;  /* 0x0000000a0b097210 */ /* 0x008fc40007ffe009 */
[----:B------:R-:W0:Y:S01]  /*0d90*/  LDC R11, c[0x0][0x394] ;  /* 0x0000e500ff0b7b82 */ /* 0x000e220000000800 */
[----:B----4-:R-:W-:Y:S02]  /*0da0*/  IADD3 R5, PT, PT, R7, R8, R5 ;  /* 0x0000000807057210 */ /* 0x010fe40007ffe005 */
[----:B-----5:R-:W-:-:S03]  /*0db0*/  IADD3 R9, PT, PT, R9, R22, RZ ;  /* 0x0000001609097210 */ /* 0x020fc60007ffe0ff */
[----:B--2---:R-:W-:Y:S01]  /*0dc0*/  IMAD.IADD R5, R5, 0x1, R20 ;  /* 0x0000000105057824 */ /* 0x004fe200078e0214 */
[----:B------:R-:W-:-:S04]  /*0dd0*/  SHF.R.U32.HI R9, RZ, 0x2, R9 ;  /* 0x00000002ff097819 */ /* 0x000fc80000011609 */
[----:B------:R-:W-:Y:S02]  /*0de0*/  SHF.R.U32.HI R5, RZ, 0x2, R5 ;  /* 0x00000002ff057819 */ /* 0x000fe40000011605 */
[----:B------:R-:W-:Y:S02]  /*0df0*/  LOP3.LUT R9, R9, 0xff, RZ, 0xc0, !PT ;  /* 0x000000ff09097812 */ /* 0x000fe400078ec0ff */
[----:B------:R-:W-:Y:S02]  /*0e00*/  IADD3 R0, PT, PT, R3, R0, R21 ;  /* 0x0000000003007210 */ /* 0x000fe40007ffe015 */
[----:B------:R-:W-:-:S03]  /*0e10*/  LOP3.LUT R5, R5, 0xff, RZ, 0xc0, !PT ;  /* 0x000000ff05057812 */ /* 0x000fc600078ec0ff */
[----:B------:R-:W-:Y:S01]  /*0e20*/  IMAD.IADD R0, R0, 0x1, R23 ;  /* 0x0000000100007824 */ /* 0x000fe200078e0217 */
[----:B------:R-:W2:Y:S04]  /*0e30*/  I2F.U16 R9, R9 ;  /* 0x0000000900097306 */ /* 0x000ea80000101000 */
[----:B------:R-:W-:-:S04]  /*0e40*/  SHF.R.U32.HI R0, RZ, 0x2, R0 ;  /* 0x00000002ff007819 */ /* 0x000fc80000011600 */
[----:B------:R-:W3:Y:S01]  /*0e50*/  I2F.U16 R5, R5 ;  /* 0x0000000500057306 */ /* 0x000ee20000101000 */
[----:B------:R-:W-:-:S07]  /*0e60*/  LOP3.LUT R0, R0, 0xff, RZ, 0xc0, !PT ;  /* 0x000000ff00007812 */ /* 0x000fce00078ec0ff */
[----:B------:R-:W4:Y:S01]  /*0e70*/  I2F.U16 R3, R0 ;  /* 0x0000000000037306 */ /* 0x000f220000101000 */
[C---:B--2---:R-:W-:Y:S01]  /*0e80*/  FMUL R8, R9.reuse, 0.33608999848365783691 ;  /* 0x3eac13fd09087820 */ /* 0x044fe20000400000 */
[----:B------:R-:W-:-:S03]  /*0e90*/  FMUL R10, R9, 0.55861002206802368164 ;  /* 0x3f0f0111090a7820 */ /* 0x000fc60000400000 */
[C---:B---3--:R-:W-:Y:S01]  /*0ea0*/  FFMA R8, R5.reuse, -0.099909998476505279541, -R8 ;  /* 0xbdcc9d9d05087823 */ /* 0x048fe20000000808 */
[----:B------:R-:W-:Y:S01]  /*0eb0*/  FFMA R10, R5, 0.61400002241134643555, -R10 ;  /* 0x3f1d2f1b050a7823 */ /* 0x000fe2000000080a */
[----:B0-----:R-:W-:Y:S02]  /*0ec0*/  LEA R6, R11, R6, 0x1 ;  /* 0x000000060b067211 */ /* 0x001fe400078e08ff */
[C---:B----4-:R-:W-:Y:S01]  /*0ed0*/  FFMA R8, R3.reuse, 0.43599998950958251953, R8 ;  /* 0x3edf3b6403087823 */ /* 0x050fe20000000008 */
[----:B------:R-:W-:-:S03]  /*0ee0*/  FFMA R10, R3, -0.056389998644590377808, R10 ;  /* 0xbd66f933030a7823 */ /* 0x000fc6000000000a */
[----:B------:R-:W-:Y:S01]  /*0ef0*/  FADD R8, R8, 128 ;  /* 0x4300000008087421 */ /* 0x000fe20000000000 */
[----:B------:R-:W-:Y:S01]  /*0f00*/  FADD R10, R10, 128 ;  /* 0x430000000a0a7421 */ /* 0x000fe20000000000 */
[----:B-1----:R-:W-:Y:S02]  /*0f10*/  IMAD R3, R6, UR6, RZ ;  /* 0x0000000606037c24 */ /* 0x002fe4000f8e02ff */
[----:B------:R-:W0:Y:S03]  /*0f20*/  F2I.U32.TRUNC.NTZ R7, R8 ;  /* 0x0000000800077305 */ /* 0x000e26000020f000 */
[----:B------:R-:W-:-:S05]  /*0f30*/  IADD3 R4, P0, P1, R3, UR8, R4 ;  /* 0x0000000803047c10 */ /* 0x000fca000f91e004 */
[----:B------:R-:W1:Y:S01]  /*0f40*/  F2I.U32.TRUNC.NTZ R9, R10 ;  /* 0x0000000a00097305 */ /* 0x000e62000020f000 */
[----:B------:R-:W-:-:S04]  /*0f50*/  SHF.R.S32.HI R3, RZ, 0x1f, R3 ;  /* 0x0000001fff037819 */ /* 0x000fc80000011403 */
[----:B------:R-:W-:-:S05]  /*0f60*/  IADD3.X R5, PT, PT, R3, UR9, R2, P0, P1 ;  /* 0x0000000903057c10 */ /* 0x000fca00087e2402 */
[----:B0-----:R-:W-:Y:S04]  /*0f70*/  STG.E.U8 desc[UR4][R4.64], R7 ;  /* 0x0000000704007986 */ /* 0x001fe8000c101104 */
[----:B-1----:R-:W-:Y:S01]  /*0f80*/  STG.E.U8 desc[UR4][R4.64+0x1], R9 ;  /* 0x0000010904007986 */ /* 0x002fe2000c101104 */
[----:B------:R-:W-:Y:S05]  /*0f90*/  EXIT ;  /* 0x000000000000794d */ /* 0x000fea0003800000 */
        .weak           $__internal_0_$__cuda_sm3x_div_rn_noftz_f32_slowpath
        .type           $__internal_0_$__cuda_sm3x_div_rn_noftz_f32_slowpath,@function
        .size           $__internal_0_$__cuda_sm3x_div_rn_noftz_f32_slowpath,(.L_x_20 - $__internal_0_$__cuda_sm3x_div_rn_noftz_f32_slowpath)
$__internal_0_$__cuda_sm3x_div_rn_noftz_f32_slowpath:
[----:B------:R-:W-:Y:S01]  /*0fa0*/  SHF.R.U32.HI R7, RZ, 0x17, R5 ;  /* 0x00000017ff077819 */ /* 0x000fe20000011605 */
[----:B------:R-:W-:Y:S01]  /*0fb0*/  BSSY.RECONVERGENT B1, `(.L_x_8) ;  /* 0x0000066000017945 */ /* 0x000fe20003800200 */
[----:B------:R-:W-:Y:S01]  /*0fc0*/  SHF.R.U32.HI R22, RZ, 0x17, R3 ;  /* 0x00000017ff167819 */ /* 0x000fe20000011603 */
[----:B------:R-:W-:Y:S01]  /*0fd0*/  IMAD.MOV.U32 R24, RZ, RZ, 0x405f7cee ;  /* 0x405f7ceeff187424 */ /* 0x000fe200078e00ff */
[----:B------:R-:W-:Y:S02]  /*0fe0*/  LOP3.LUT R7, R7, 0xff, RZ, 0xc0, !PT ;  /* 0x000000ff07077812 */ /* 0x000fe400078ec0ff */
[----:B------:R-:W-:-:S03]  /*0ff0*/  LOP3.LUT R22, R22, 0xff, RZ, 0xc0, !PT ;  /* 0x000000ff16167812 */ /* 0x000fc600078ec0ff */
[----:B------:R-:W-:Y:S01]  /*1000*/  VIADD R9, R7, 0xffffffff ;  /* 0xffffffff07097836 */ /* 0x000fe20000000000 */
[----:B------:R-:W-:-:S04]  /*1010*/  IADD3 R0, PT, PT, R22, -0x1, RZ ;  /* 0xffffffff16007810 */ /* 0x000fc80007ffe0ff */
[----:B------:R-:W-:-:S04]  /*1020*/  ISETP.GT.U32.AND P0, PT, R9, 0xfd, PT ;  /* 0x000000fd0900780c */ /* 0x000fc80003f04070 */
[----:B------:R-:W-:-:S13]  /*1030*/  ISETP.GT.U32.OR P0, PT, R0, 0xfd, P0 ;  /* 0x000000fd0000780c */ /* 0x000fda0000704470 */
[----:B------:R-:W-:Y:S01]  /*1040*/  @!P0 MOV R9, RZ ;  /* 0x000000ff00098202 */ /* 0x000fe20000000f00 */
[----:B------:R-:W-:Y:S06]  /*1050*/  @!P0 BRA `(.L_x_9) ;  /* 0x0000000000688947 */ /* 0x000fec0003800000 */
[----:B------:R-:W-:Y:S01]  /*1060*/  IMAD.MOV.U32 R0, RZ, RZ, 0x405f7cee ;  /* 0x405f7ceeff007424 */ /* 0x000fe200078e00ff */
[----:B------:R-:W-:-:S04]  /*1070*/  FSETP.GTU.FTZ.AND P0, PT, |R3|, +INF , PT ;  /* 0x7f8000000300780b */ /* 0x000fc80003f1c200 */
[----:B------:R-:W-:-:S04]  /*1080*/  FSETP.GTU.FTZ.AND P1, PT, |R0|, +INF , PT ;  /* 0x7f8000000000780b */ /* 0x000fc80003f3c200 */
[----:B------:R-:W-:-:S13]  /*1090*/  PLOP3.LUT P0, PT, P0, P1, PT, 0xf8, 0x8f ;  /* 0x00000000008f781c */ /* 0x000fda0000703f70 */
[----:B------:R-:W-:Y:S05]  /*10a0*/  @P0 BRA `(.L_x_10) ;  /* 0x0000000400540947 */ /* 0x000fea0003800000 */
[----:B------:R-:W-:-:S13]  /*10b0*/  LOP3.LUT P0, RZ, R24, 0x7fffffff, R3, 0xc8, !PT ;  /* 0x7fffffff18ff7812 */ /* 0x000fda000780c803 */
[----:B------:R-:W-:Y:S05]  /*10c0*/  @!P0 BRA `(.L_x_11) ;  /* 0x0000000400448947 */ /* 0x000fea0003800000 */
[C---:B------:R-:W-:Y:S02]  /*10d0*/  FSETP.NEU.FTZ.AND P2, PT, |R3|.reuse, +INF , PT ;  /* 0x7f8000000300780b */ /* 0x040fe40003f5d200 */
[----:B------:R-:W-:Y:S02]  /*10e0*/  FSETP.NEU.FTZ.AND P1, PT, |R0|, +INF , PT ;  /* 0x7f8000000000780b */ /* 0x000fe40003f3d200 */
[----:B------:R-:W-:-:S11]  /*10f0*/  FSETP.NEU.FTZ.AND P0, PT, |R3|, +INF , PT ;  /* 0x7f8000000300780b */ /* 0x000fd60003f1d200 */
[----:B------:R-:W-:Y:S05]  /*1100*/  @!P1 BRA !P2, `(.L_x_11) ;  /* 0x0000000400349947 */ /* 0x000fea0005000000 */
[----:B------:R-:W-:-:S04]  /*1110*/  LOP3.LUT P2, RZ, R3, 0x7fffffff, RZ, 0xc0, !PT ;  /* 0x7fffffff03ff7812 */ /* 0x000fc8000784c0ff */
[----:B------:R-:W-:-:S13]  /*1120*/  PLOP3.LUT P1, PT, P1, P2, PT, 0x2f, 0xf2 ;  /* 0x0000000000f2781c */ /* 0x000fda0000f24577 */
[----:B------:R-:W-:Y:S05]  /*1130*/  @P1 BRA `(.L_x_12) ;  /* 0x0000000400201947 */ /* 0x000fea0003800000 */
[----:B------:R-:W-:-:S04]  /*1140*/  LOP3.LUT P1, RZ, R24, 0x7fffffff, RZ, 0xc0, !PT ;  /* 0x7fffffff18ff7812 */ /* 0x000fc8000782c0ff */
[----:B------:R-:W-:-:S13]  /*1150*/  PLOP3.LUT P0, PT, P0, P1, PT, 0x2f, 0xf2 ;  /* 0x0000000000f2781c */ /* 0x000fda0000702577 */
[----:B------:R-:W-:Y:S05]  /*1160*/  @P0 BRA `(.L_x_13) ;  /* 0x0000000400080947 */ /* 0x000fea0003800000 */
[----:B------:R-:W-:-:S04]  /*1170*/  IADD3 R9, PT, PT, R22, -0x1, RZ ;  /* 0xffffffff16097810 */ /* 0x000fc80007ffe0ff */
[----:B------:R-:W-:Y:S01]  /*1180*/  ISETP.GE.AND P0, PT, R9, RZ, PT ;  /* 0x000000ff0900720c */ /* 0x000fe20003f06270 */
[----:B------:R-:W-:-:S05]  /*1190*/  VIADD R9, R7, 0xffffffff ;  /* 0xffffffff07097836 */ /* 0x000fca0000000000 */
[----:B------:R-:W-:-:S07]  /*11a0*/  ISETP.GE.AND P1, PT, R9, RZ, PT ;  /* 0x000000ff0900720c */ /* 0x000fce0003f26270 */
[----:B------:R-:W-:Y:S01]  /*11b0*/  @P0 MOV R9, RZ ;  /* 0x000000ff00090202 */ /* 0x000fe20000000f00 */
[----:B------:R-:W-:Y:S02]  /*11c0*/  @!P0 IMAD.MOV.U32 R9, RZ, RZ, -0x40 ;  /* 0xffffffc0ff098424 */ /* 0x000fe400078e00ff */
[----:B------:R-:W-:-:S03]  /*11d0*/  @!P0 FFMA R3, R3, 1.84467440737095516160e+19, RZ ;  /* 0x5f80000003038823 */ /* 0x000fc600000000ff */
[----:B------:R-:W-:Y:S01]  /*11e0*/  @!P1 FFMA R24, R0, 1.84467440737095516160e+19, RZ ;  /* 0x5f80000000189823 */ /* 0x000fe200000000ff */
[----:B------:R-:W-:-:S07]  /*11f0*/  @!P1 IADD3 R9, PT, PT, R9, 0x40, RZ ;  /* 0x0000004009099810 */ /* 0x000fce0007ffe0ff */
.L_x_9:
[----:B------:R-:W-:Y:S01]  /*1200*/  LEA R25, R7, 0xc0800000, 0x17 ;  /* 0xc080000007197811 */ /* 0x000fe200078eb8ff */
[----:B------:R-:W-:Y:S01]  /*1210*/  BSSY.RECONVERGENT B2, `(.L_x_14) ;  /* 0x0000036000027945 */ /* 0x000fe20003800200 */
[----:B------:R-:W-:-:S03]  /*1220*/  IADD3 R22, PT, PT, R22, -0x7f, RZ ;  /* 0xffffff8116167810 */ /* 0x000fc60007ffe0ff */
[----:B------:R-:W-:Y:S02]  /*1230*/  IMAD.IADD R26, R24, 0x1, -R25 ;  /* 0x00000001181a7824 */ /* 0x000fe400078e0a19 */
[C---:B------:R-:W-:Y:S01]  /*1240*/  IMAD R0, R22.reuse, -0x800000, R3 ;  /* 0xff80000016007824 */ /* 0x040fe200078e0203 */
[----:B------:R-:W-:Y:S01]  /*1250*/  IADD3 R22, PT, PT, R22, 0x7f, -R7 ;  /* 0x0000007f16167810 */ /* 0x000fe20007ffe807 */
[----:B------:R-:W0:Y:S01]  /*1260*/  MUFU.RCP R24, R26 ;  /* 0x0000001a00187308 */ /* 0x000e220000001000 */
[----:B------:R-:W-:-:S03]  /*1270*/  FADD.FTZ R25, -R26, -RZ ;  /* 0x800000ff1a197221 */ /* 0x000fc60000010100 */
[----:B------:R-:W-:Y:S02]  /*1280*/  IMAD.IADD R9, R22, 0x1, R9 ;  /* 0x0000000116097824 */ /* 0x000fe400078e0209 */
[----:B0-----:R-:W-:-:S04]  /*1290*/  FFMA R27, R24, R25, 1 ;  /* 0x3f800000181b7423 */ /* 0x001fc80000000019 */
[----:B------:R-:W-:-:S04]  /*12a0*/  FFMA R27, R24, R27, R24 ;  /* 0x0000001b181b7223 */ /* 0x000fc80000000018 */
[----:B------:R-:W-:-:S04]  /*12b0*/  FFMA R24, R0, R27, RZ ;  /* 0x0000001b00187223 */ /* 0x000fc800000000ff */
[----:B------:R-:W-:-:S04]  /*12c0*/  FFMA R3, R25, R24, R0 ;  /* 0x0000001819037223 */ /* 0x000fc80000000000 */
[----:B------:R-:W-:-:S04]  /*12d0*/  FFMA R24, R27, R3, R24 ;  /* 0x000000031b187223 */ /* 0x000fc80000000018 */
[----:B------:R-:W-:-:S04]  /*12e0*/  FFMA R25, R25, R24, R0 ;  /* 0x0000001819197223 */ /* 0x000fc80000000000 */
[----:B------:R-:W-:-:S05]  /*12f0*/  FFMA R0, R27, R25, R24 ;  /* 0x000000191b007223 */ /* 0x000fca0000000018 */
[----:B------:R-:W-:-:S04]  /*1300*/  SHF.R.U32.HI R3, RZ, 0x17, R0 ;  /* 0x00000017ff037819 */ /* 0x000fc80000011600 */
[----:B------:R-:W-:-:S04]  /*1310*/  LOP3.LUT R22, R3, 0xff, RZ, 0xc0, !PT ;  /* 0x000000ff03167812 */ /* 0x000fc800078ec0ff */
[----:B------:R-:W-:-:S05]  /*1320*/  IADD3 R3, PT, PT, R22, R9, RZ ;  /* 0x0000000916037210 */ /* 0x000fca0007ffe0ff */
[----:B------:R-:W-:-:S05]  /*1330*/  VIADD R7, R3, 0xffffffff ;  /* 0xffffffff03077836 */ /* 0x000fca0000000000 */
[----:B------:R-:W-:-:S13]  /*1340*/  ISETP.GE.U32.AND P0, PT, R7, 0xfe, PT ;  /* 0x000000fe0700780c */ /* 0x000fda0003f06070 */
[----:B------:R-:W-:Y:S05]  /*1350*/  @!P0 BRA `(.L_x_15) ;  /* 0x0000000000808947 */ /* 0x000fea0003800000 */
[----:B------:R-:W-:-:S13]  /*1360*/  ISETP.GT.AND P0, PT, R3, 0xfe, PT ;  /* 0x000000fe0300780c */ /* 0x000fda0003f04270 */
[----:B------:R-:W-:Y:S05]  /*1370*/  @P0 BRA `(.L_x_16) ;  /* 0x00000000006c0947 */ /* 0x000fea0003800000 */
[----:B------:R-:W-:-:S13]  /*1380*/  ISETP.GE.AND P0, PT, R3, 0x1, PT ;  /* 0x000000010300780c */ /* 0x000fda0003f06270 */
[----:B------:R-:W-:Y:S05]  /*1390*/  @P0 BRA `(.L_x_17) ;  /* 0x0000000000740947 */ /* 0x000fea0003800000 */
[----:B------:R-:W-:Y:S02]  /*13a0*/  ISETP.GE.AND P0, PT, R3, -0x18, PT ;  /* 0xffffffe80300780c */ /* 0x000fe40003f06270 */
[----:B------:R-:W-:-:S11]  /*13b0*/  LOP3.LUT R0, R0, 0x80000000, RZ, 0xc0, !PT ;  /* 0x8000000000007812 */ /* 0x000fd600078ec0ff */
[----:B------:R-:W-:Y:S05]  /*13c0*/  @!P0 BRA `(.L_x_17) ;  /* 0x0000000000688947 */ /* 0x000fea0003800000 */
[-CC-:B------:R-:W-:Y:S01]  /*13d0*/  FFMA.RZ R7, R27, R25.reuse, R24.reuse ;  /* 0x000000191b077223 */ /* 0x180fe2000000c018 */
[----:B------:R-:W-:Y:S01]  /*13e0*/  IADD3 R22, PT, PT, R3, 0x20, RZ ;  /* 0x0000002003167810 */ /* 0x000fe20007ffe0ff */
[CCC-:B------:R-:W-:Y:S01]  /*13f0*/  FFMA.RP R9, R27.reuse, R25.reuse, R24.reuse ;  /* 0x000000191b097223 */ /* 0x1c0fe20000008018 */
[----:B------:R-:W-:Y:S01]  /*1400*/  FFMA.RM R24, R27, R25, R24 ;  /* 0x000000191b187223 */ /* 0x000fe20000004018 */
[----:B------:R-:W-:Y:S02]  /*1410*/  ISETP.NE.AND P2, PT, R3, RZ, PT ;  /* 0x000000ff0300720c */ /* 0x000fe40003f45270 */
[----:B------:R-:W-:Y:S02]  /*1420*/  LOP3.LUT R7, R7, 0x7fffff, RZ, 0xc0, !PT ;  /* 0x007fffff07077812 */ /* 0x000fe400078ec0ff */
[----:B------:R-:W-:Y:S01]  /*1430*/  ISETP.NE.AND P1, PT, R3, RZ, PT ;  /* 0x000000ff0300720c */ /* 0x000fe20003f25270 */
[----:B------:R-:W-:Y:S01]  /*1440*/  IMAD.MOV R3, RZ, RZ, -R3 ;  /* 0x000000ffff037224 */ /* 0x000fe200078e0a03 */
[----:B------:R-:W-:-:S02]  /*1450*/  LOP3.LUT R7, R7, 0x800000, RZ, 0xfc, !PT ;  /* 0x0080000007077812 */ /* 0x000fc400078efcff */
[----:B------:R-:W-:Y:S02]  /*1460*/  FSETP.NEU.FTZ.AND P0, PT, R9, R24, PT ;  /* 0x000000180900720b */ /* 0x000fe40003f1d000 */
[----:B------:R-:W-:Y:S02]  /*1470*/  SHF.L.U32 R22, R7, R22, RZ ;  /* 0x0000001607167219 */ /* 0x000fe400000006ff */
[----:B------:R-:W-:Y:S02]  /*1480*/  SEL R24, R3, RZ, P2 ;  /* 0x000000ff03187207 */ /* 0x000fe40001000000 */
[----:B------:R-:W-:Y:S02]  /*1490*/  ISETP.NE.AND P1, PT, R22, RZ, P1 ;  /* 0x000000ff1600720c */ /* 0x000fe40000f25270 */
[----:B------:R-:W-:Y:S02]  /*14a0*/  SHF.R.U32.HI R22, RZ, R24, R7 ;  /* 0x00000018ff167219 */ /* 0x000fe40000011607 */
[----:B------:R-:W-:-:S02]  /*14b0*/  PLOP3.LUT P0, PT, P0, P1, PT, 0xf8, 0x8f ;  /* 0x00000000008f781c */ /* 0x000fc40000703f70 */
[----:B------:R-:W-:Y:S02]  /*14c0*/  SHF.R.U32.HI R7, RZ, 0x1, R22 ;  /* 0x00000001ff077819 */ /* 0x000fe40000011616 */
[----:B------:R-:W-:-:S04]  /*14d0*/  SEL R24, RZ, 0x1, !P0 ;  /* 0x00000001ff187807 */ /* 0x000fc80004000000 */
[----:B------:R-:W-:-:S04]  /*14e0*/  LOP3.LUT R3, R24, 0x1, R7, 0xf8, !PT ;  /* 0x0000000118037812 */ /* 0x000fc800078ef807 */
[----:B------:R-:W-:-:S04]  /*14f0*/  LOP3.LUT R22, R3, R22, RZ, 0xc0, !PT ;  /* 0x0000001603167212 */ /* 0x000fc800078ec0ff */
[----:B------:R-:W-:-:S04]  /*1500*/  IADD3 R7, PT, PT, R7, R22, RZ ;  /* 0x0000001607077210 */ /* 0x000fc80007ffe0ff */
[----:B------:R-:W-:Y:S01]  /*1510*/  LOP3.LUT R0, R7, R0, RZ, 0xfc, !PT ;  /* 0x0000000007007212 */ /* 0x000fe200078efcff */
[----:B------:R-:W-:Y:S06]  /*1520*/  BRA `(.L_x_17) ;  /* 0x0000000000107947 */ /* 0x000fec0003800000 */
.L_x_16:
[----:B------:R-:W-:-:S04]  /*1530*/  LOP3.LUT R0, R0, 0x80000000, RZ, 0xc0, !PT ;  /* 0x8000000000007812 */ /* 0x000fc800078ec0ff */
[----:B------:R-:W-:Y:S01]  /*1540*/  LOP3.LUT R0, R0, 0x7f800000, RZ, 0xfc, !PT ;  /* 0x7f80000000007812 */ /* 0x000fe200078efcff */
[----:B------:R-:W-:Y:S06]  /*1550*/  BRA `(.L_x_17) ;  /* 0x0000000000047947 */ /* 0x000fec0003800000 */
.L_x_15:
[----:B------:R-:W-:-:S07]  /*1560*/  IMAD R0, R9, 0x800000, R0 ;  /* 0x0080000009007824 */ /* 0x000fce00078e0200 */
.L_x_17:
[----:B------:R-:W-:Y:S05]  /*1570*/  BSYNC.RECONVERGENT B2 ;  /* 0x0000000000027941 */ /* 0x000fea0003800200 */
.L_x_14:
[----:B------:R-:W-:Y:S05]  /*1580*/  BRA `(.L_x_18) ;  /* 0x0000000000207947 */ /* 0x000fea0003800000 */
.L_x_13:
[----:B------:R-:W-:-:S04]  /*1590*/  LOP3.LUT R3, R24, 0x80000000, R3, 0x48, !PT ;  /* 0x8000000018037812 */ /* 0x000fc800078e4803 */
[----:B------:R-:W-:Y:S01]  /*15a0*/  LOP3.LUT R0, R3, 0x7f800000, RZ, 0xfc, !PT ;  /* 0x7f80000003007812 */ /* 0x000fe200078efcff */
[----:B------:R-:W-:Y:S06]  /*15b0*/  BRA `(.L_x_18) ;  /* 0x0000000000147947 */ /* 0x000fec0003800000 */
.L_x_12:
[----:B------:R-:W-:Y:S01]  /*15c0*/  LOP3.LUT R0, R24, 0x80000000, R3, 0x48, !PT ;  /* 0x8000000018007812 */ /* 0x000fe200078e4803 */
[----:B------:R-:W-:Y:S06]  /*15d0*/  BRA `(.L_x_18) ;  /* 0x00000000000c7947 */ /* 0x000fec0003800000 */
.L_x_11:
[----:B------:R-:W0:Y:S01]  /*15e0*/  MUFU.RSQ R0, -QNAN ;  /* 0xffc0000000007908 */ /* 0x000e220000001400 */
[----:B------:R-:W-:Y:S05]  /*15f0*/  BRA `(.L_x_18) ;  /* 0x0000000000047947 */ /* 0x000fea0003800000 */
.L_x_10:
[----:B------:R-:W-:-:S07]  /*1600*/  FADD.FTZ R0, R3, R0 ;  /* 0x0000000003007221 */ /* 0x000fce0000010000 */
.L_x_18:
[----:B------:R-:W-:Y:S05]  /*1610*/  BSYNC.RECONVERGENT B1 ;  /* 0x0000000000017941 */ /* 0x000fea0003800200 */
.L_x_8:
[----:B------:R-:W-:-:S04]  /*1620*/  HFMA2 R9, -RZ, RZ, 0, 0 ;  /* 0x00000000ff097431 */ /* 0x000fc800000001ff */
[----:B0-----:R-:W-:Y:S05]  /*1630*/  RET.REL.NODEC R8 `(RGB2NV12) ;  /* 0xffffffe808707950 */ /* 0x001fea0003c3ffff */
.L_x_19:
[----:B------:R-:W-:-:S00]  /*1640*/  BRA `(.L_x_19) ;  /* 0xfffffffc00fc7947 */ /* 0x000fc0000383ffff */
[----:B------:R-:W-:-:S00]  /*1650*/  NOP ;  /* 0x0000000000007918 */ /* 0x000fc00000000000 */
        /* <DEDUP_REMOVED lines=10> */
.L_x_20:


//--------------------- .nv.shared.reserved.0     --------------------------
	.section	.nv.shared.reserved.0,"aw",@nobits
	.weak		__nv_reservedSMEM_offset_0_alias
	.size		__nv_reservedSMEM_offset_0_alias, 0, 64
	.other		__nv_reservedSMEM_offset_0_alias,@"STO_CUDA_RESERVED_SHARED STV_DEFAULT"
__nv_reservedSMEM_offset_0_alias:
	.zero		0
	.zero		64


//--------------------- .nv.constant0.RGB2NV12    --------------------------
	.section	.nv.constant0.RGB2NV12,"a",@progbits
	.sectionflags	@""
	.align	4
.nv.constant0.RGB2NV12:
	.zero		928


//--------------------- SYMBOLS --------------------------

	.type		.nv.reservedSmem.offset0,@object
	.size		.nv.reservedSmem.offset0,0x4
